	.headerflags	@"EF_CUDA_TEXMODE_UNIFIED EF_CUDA_64BIT_ADDRESS EF_CUDA_ACCELERATORS EF_CUDA_SM90 EF_CUDA_VIRTUAL_SM(EF_CUDA_SM90)"
	.elftype	@"ET_EXEC"


//--------------------- .nv.info                  --------------------------
	.section	.nv.info,"",@"SHT_CUDA_INFO"
	.align	4


	//----- nvinfo : EIATTR_REGCOUNT
	.align		4
        /*0000*/ 	.byte	0x04, 0x2f
        /*0002*/ 	.short	(.L_1 - .L_0)
	.align		4
.L_0:
        /*0004*/ 	.word	index@(triton_poi_fused_native_group_norm_silu_49)
        /*0008*/ 	.word	0x00000020


	//----- nvinfo : EIATTR_MIN_STACK_SIZE
	.align		4
.L_1:
        /*000c*/ 	.byte	0x04, 0x12
        /*000e*/ 	.short	(.L_3 - .L_2)
	.align		4
.L_2:
        /*0010*/ 	.word	index@(triton_poi_fused_native_group_norm_silu_49)
        /*0014*/ 	.word	0x00000000


	//----- nvinfo : EIATTR_FRAME_SIZE
	.align		4
.L_3:
        /*0018*/ 	.byte	0x04, 0x11
        /*001a*/ 	.short	(.L_5 - .L_4)
	.align		4
.L_4:
        /*001c*/ 	.word	index@(triton_poi_fused_native_group_norm_silu_49)
        /*0020*/ 	.word	0x00000000


	//----- nvinfo : EIATTR_MIN_STACK_SIZE
	.align		4
.L_5:
        /*0024*/ 	.byte	0x04, 0x12
        /*0026*/ 	.short	(.L_7 - .L_6)
	.align		4
.L_6:
        /*0028*/ 	.word	index@(triton_poi_fused_native_group_norm_silu_49)
        /*002c*/ 	.word	0x00000000
.L_7:


//--------------------- .nv.info.triton_poi_fused_native_group_norm_silu_49 --------------------------
	.section	.nv.info.triton_poi_fused_native_group_norm_silu_49,"",@"SHT_CUDA_INFO"
	.sectionflags	@""
	.align	4


	//----- nvinfo : EIATTR_CUDA_API_VERSION
	.align		4
        /*0000*/ 	.byte	0x04, 0x37
        /*0002*/ 	.short	(.L_9 - .L_8)
.L_8:
        /*0004*/ 	.word	0x0000007c


	//----- nvinfo : EIATTR_KPARAM_INFO
	.align		4
.L_9:
        /*0008*/ 	.byte	0x04, 0x17
        /*000a*/ 	.short	(.L_11 - .L_10)
.L_10:
        /*000c*/ 	.word	0x00000000
        /*0010*/ 	.short	0x0006
        /*0012*/ 	.short	0x0030
        /*0014*/ 	.byte	0x00, 0xf0, 0x11, 0x00


	//----- nvinfo : EIATTR_KPARAM_INFO
	.align		4
.L_11:
        /*0018*/ 	.byte	0x04, 0x17
        /*001a*/ 	.short	(.L_13 - .L_12)
.L_12:
        /*001c*/ 	.word	0x00000000
        /*0020*/ 	.short	0x0005
        /*0022*/ 	.short	0x0028
        /*0024*/ 	.byte	0x00, 0xf4, 0x21, 0x00


	//----- nvinfo : EIATTR_KPARAM_INFO
	.align		4
.L_13:
        /*0028*/ 	.byte	0x04, 0x17
        /*002a*/ 	.short	(.L_15 - .L_14)
.L_14:
        /*002c*/ 	.word	0x00000000
        /*0030*/ 	.short	0x0004
        /*0032*/ 	.short	0x0020
        /*0034*/ 	.byte	0x00, 0xf4, 0x21, 0x00


	//----- nvinfo : EIATTR_KPARAM_INFO
	.align		4
.L_15:
        /*0038*/ 	.byte	0x04, 0x17
        /*003a*/ 	.short	(.L_17 - .L_16)
.L_16:
        /*003c*/ 	.word	0x00000000
        /*0040*/ 	.short	0x0003
        /*0042*/ 	.short	0x0018
        /*0044*/ 	.byte	0x00, 0xf4, 0x21, 0x00


	//----- nvinfo : EIATTR_KPARAM_INFO
	.align		4
.L_17:
        /*0048*/ 	.byte	0x04, 0x17
        /*004a*/ 	.short	(.L_19 - .L_18)
.L_18:
        /*004c*/ 	.word	0x00000000
        /*0050*/ 	.short	0x0002
        /*0052*/ 	.short	0x0010
        /*0054*/ 	.byte	0x00, 0xf4, 0x21, 0x00


	//----- nvinfo : EIATTR_KPARAM_INFO
	.align		4
.L_19:
        /*0058*/ 	.byte	0x04, 0x17
        /*005a*/ 	.short	(.L_21 - .L_20)
.L_20:
        /*005c*/ 	.word	0x00000000
        /*0060*/ 	.short	0x0001
        /*0062*/ 	.short	0x0008
        /*0064*/ 	.byte	0x00, 0xf4, 0x21, 0x00


	//----- nvinfo : EIATTR_KPARAM_INFO
	.align		4
.L_21:
        /*0068*/ 	.byte	0x04, 0x17
        /*006a*/ 	.short	(.L_23 - .L_22)
.L_22:
        /*006c*/ 	.word	0x00000000
        /*0070*/ 	.short	0x0000
        /*0072*/ 	.short	0x0000
        /*0074*/ 	.byte	0x00, 0xf4, 0x21, 0x00


	//----- nvinfo : EIATTR_SPARSE_MMA_MASK
	.align		4
.L_23:
        /*0078*/ 	.byte	0x03, 0x50
        /*007a*/ 	.short	0x0000


	//----- nvinfo : EIATTR_MAXREG_COUNT
	.align		4
        /*007c*/ 	.byte	0x03, 0x1b
        /*007e*/ 	.short	0x00ff


	//----- nvinfo : EIATTR_EXIT_INSTR_OFFSETS
	.align		4
        /*0080*/ 	.byte	0x04, 0x1c
        /*0082*/ 	.short	(.L_25 - .L_24)


	//   ....[0]....
.L_24:
        /*0084*/ 	.word	0x00000b70


	//----- nvinfo : EIATTR_REQNTID
	.align		4
.L_25:
        /*0088*/ 	.byte	0x04, 0x10
        /*008a*/ 	.short	(.L_27 - .L_26)
.L_26:
        /*008c*/ 	.word	0x00000080
        /*0090*/ 	.word	0x00000001
        /*0094*/ 	.word	0x00000001


	//----- nvinfo : EIATTR_CBANK_PARAM_SIZE
	.align		4
.L_27:
        /*0098*/ 	.byte	0x03, 0x19
        /*009a*/ 	.short	0x0034


	//----- nvinfo : EIATTR_PARAM_CBANK
	.align		4
        /*009c*/ 	.byte	0x04, 0x0a
        /*009e*/ 	.short	(.L_29 - .L_28)
	.align		4
.L_28:
        /*00a0*/ 	.word	index@(.nv.constant0.triton_poi_fused_native_group_norm_silu_49)
        /*00a4*/ 	.short	0x0210
        /*00a6*/ 	.short	0x0034


	//----- nvinfo : EIATTR_SW_WAR
	.align		4
.L_29:
        /*00a8*/ 	.byte	0x04, 0x36
        /*00aa*/ 	.short	(.L_31 - .L_30)
.L_30:
        /*00ac*/ 	.word	0x00000008
.L_31:


//--------------------- .nv.callgraph             --------------------------
	.section	.nv.callgraph,"",@"SHT_CUDA_CALLGRAPH"
	.align	4
	.sectionentsize	8
	.align		4
        /*0000*/ 	.word	0x00000000
	.align		4
        /*0004*/ 	.word	0xffffffff
	.align		4
        /*0008*/ 	.word	0x00000000
	.align		4
        /*000c*/ 	.word	0xfffffffe
	.align		4
        /*0010*/ 	.word	0x00000000
	.align		4
        /*0014*/ 	.word	0xfffffffd
	.align		4
        /*0018*/ 	.word	0x00000000
	.align		4
        /*001c*/ 	.word	0xfffffffc


//--------------------- .text.triton_poi_fused_native_group_norm_silu_49 --------------------------
	.section	.text.triton_poi_fused_native_group_norm_silu_49,"ax",@progbits
	.align	128
        .global         triton_poi_fused_native_group_norm_silu_49
        .type           triton_poi_fused_native_group_norm_silu_49,@function
        .size           triton_poi_fused_native_group_norm_silu_49,(.L_x_1 - triton_poi_fused_native_group_norm_silu_49)
        .other          triton_poi_fused_native_group_norm_silu_49,@"STO_CUDA_ENTRY STV_DEFAULT"
triton_poi_fused_native_group_norm_silu_49:
.text.triton_poi_fused_native_group_norm_silu_49:
[----:B------:R-:W-:Y:S01]  /*0000*/  LDC R1, c[0x0][0x28] ;  /* 0x00000a00ff017b82 */ /* 0x000fe20000000800 */
[----:B------:R-:W1:Y:S07]  /*0010*/  S2R R0, SR_TID.X ;  /* 0x0000000000007919 */ /* 0x000e6e0000002100 */
[----:B------:R-:W2:Y:S01]  /*0020*/  LDC.64 R10, c[0x0][0x220] ;  /* 0x00008800ff0a7b82 */ /* 0x000ea20000000a00 */
[----:B------:R-:W-:Y:S01]  /*0030*/  ULDC.64 UR4, c[0x0][0x208] ;  /* 0x0000820000047ab9 */ /* 0x000fe20000000a00 */
[----:B------:R-:W3:Y:S06]  /*0040*/  S2R R3, SR_CTAID.X ;  /* 0x0000000000037919 */ /* 0x000eec0000002500 */
[----:B------:R-:W4:Y:S08]  /*0050*/  LDC.64 R8, c[0x0][0x218] ;  /* 0x00008600ff087b82 */ /* 0x000f300000000a00 */
[----:B------:R-:W5:Y:S08]  /*0060*/  LDC.64 R14, c[0x0][0x230] ;  /* 0x00008c00ff0e7b82 */ /* 0x000f700000000a00 */
[----:B------:R-:W5:Y:S01]  /*0070*/  LDC.64 R12, c[0x0][0x238] ;  /* 0x00008e00ff0c7b82 */ /* 0x000f620000000a00 */
[----:B-1----:R-:W-:-:S04]  /*0080*/  SHF.L.U32 R0, R0, 0x2, RZ ;  /* 0x0000000200007819 */ /* 0x002fc800000006ff */
[----:B------:R-:W-:Y:S02]  /*0090*/  LOP3.LUT R0, R0, 0x1fc, RZ, 0xc0, !PT ;  /* 0x000001fc00007812 */ /* 0x000fe400078ec0ff */
[----:B---3--:R-:W-:Y:S02]  /*00a0*/  SHF.R.S32.HI R21, RZ, 0x15, R3 ;  /* 0x00000015ff157819 */ /* 0x008fe40000011403 */
[----:B------:R-:W-:Y:S02]  /*00b0*/  LEA R0, R3, R0, 0xa ;  /* 0x0000000003007211 */ /* 0x000fe400078e50ff */
[----:B------:R-:W1:Y:S01]  /*00c0*/  LDC.64 R2, c[0x0][0x228] ;  /* 0x00008a00ff027b82 */ /* 0x000e620000000a00 */
[----:B------:R-:W-:Y:S02]  /*00d0*/  SGXT R21, R21, 0x1 ;  /* 0x000000011515781a */ /* 0x000fe40000000200 */
[----:B----4-:R-:W-:Y:S02]  /*00e0*/  IMAD.WIDE R8, R0, 0x4, R8 ;  /* 0x0000000400087825 */ /* 0x010fe400078e0208 */
[----:B------:R-:W-:-:S02]  /*00f0*/  LEA.HI R4, R21, R0, RZ, 0x6 ;  /* 0x0000000015047211 */ /* 0x000fc400078f30ff */
[----:B------:R-:W-:Y:S02]  /*0100*/  LEA.HI R6, R21, R0, RZ, 0xa ;  /* 0x0000000015067211 */ /* 0x000fe400078f50ff */
[--C-:B------:R-:W-:Y:S02]  /*0110*/  SHF.R.S32.HI R5, RZ, 0x6, R4.reuse ;  /* 0x00000006ff057819 */ /* 0x100fe40000011404 */
[----:B------:R-:W-:Y:S02]  /*0120*/  SHF.R.S32.HI R4, RZ, 0x1f, R4 ;  /* 0x0000001fff047819 */ /* 0x000fe40000011404 */
[----:B------:R-:W-:Y:S02]  /*0130*/  SHF.R.S32.HI R29, RZ, 0xa, R6 ;  /* 0x0000000aff1d7819 */ /* 0x000fe40000011406 */
[----:B------:R-:W-:-:S03]  /*0140*/  LEA.HI R4, R4, R5, RZ, 0x9 ;  /* 0x0000000504047211 */ /* 0x000fc600078f48ff */
[----:B--2---:R-:W-:Y:S01]  /*0150*/  IMAD.WIDE R26, R29, 0x4, R10 ;  /* 0x000000041d1a7825 */ /* 0x004fe200078e020a */
[----:B------:R-:W-:-:S04]  /*0160*/  LOP3.LUT R4, R4, 0xfffffe00, RZ, 0xc0, !PT ;  /* 0xfffffe0004047812 */ /* 0x000fc800078ec0ff */
[----:B------:R-:W-:Y:S01]  /*0170*/  IADD3 R23, R5, -R4, RZ ;  /* 0x8000000405177210 */ /* 0x000fe20007ffe0ff */
[----:B-1----:R-:W-:Y:S01]  /*0180*/  IMAD.WIDE R28, R29, 0x4, R2 ;  /* 0x000000041d1c7825 */ /* 0x002fe200078e0202 */
[----:B------:R-:W2:Y:S04]  /*0190*/  LDG.E.EL R16, desc[UR4][R26.64] ;  /* 0x000000041a107981 */ /* 0x000ea8000c2e1900 */
[----:B------:R-:W2:Y:S01]  /*01a0*/  LDG.E.128 R4, desc[UR4][R8.64] ;  /* 0x0000000408047981 */ /* 0x000ea2000c1e1d00 */
[C---:B-----5:R-:W-:Y:S01]  /*01b0*/  IMAD.WIDE R24, R23.reuse, 0x4, R14 ;  /* 0x0000000417187825 */ /* 0x060fe200078e020e */
[----:B------:R-:W-:Y:S02]  /*01c0*/  IADD3 R20, R0, 0x200, RZ ;  /* 0x0000020000147810 */ /* 0x000fe40007ffe0ff */
[----:B------:R-:W3:Y:S01]  /*01d0*/  LDG.E.EL R17, desc[UR4][R28.64] ;  /* 0x000000041c117981 */ /* 0x000ee2000c2e1900 */
[----:B0-----:R-:W-:-:S03]  /*01e0*/  IMAD.WIDE R22, R23, 0x4, R12 ;  /* 0x0000000417167825 */ /* 0x001fc600078e020c */
[----:B------:R-:W4:Y:S04]  /*01f0*/  LDG.E.EL R18, desc[UR4][R24.64] ;  /* 0x0000000418127981 */ /* 0x000f28000c2e1900 */
[----:B------:R0:W4:Y:S02]  /*0200*/  LDG.E.EL R19, desc[UR4][R22.64] ;  /* 0x0000000416137981 */ /* 0x000124000c2e1900 */
[CC--:B0-----:R-:W-:Y:S02]  /*0210*/  LEA.HI R22, R21.reuse, R20.reuse, RZ, 0x6 ;  /* 0x0000001415167211 */ /* 0x0c1fe400078f30ff */
[----:B------:R-:W-:Y:S02]  /*0220*/  LEA.HI R20, R21, R20, RZ, 0xa ;  /* 0x0000001415147211 */ /* 0x000fe400078f50ff */
[----:B------:R-:W-:-:S02]  /*0230*/  SHF.R.S32.HI R26, RZ, 0x6, R22 ;  /* 0x00000006ff1a7819 */ /* 0x000fc40000011416 */
[----:B------:R-:W-:Y:S02]  /*0240*/  SHF.R.S32.HI R21, RZ, 0x1f, R22 ;  /* 0x0000001fff157819 */ /* 0x000fe40000011416 */
[----:B------:R-:W-:Y:S02]  /*0250*/  SHF.R.S32.HI R23, RZ, 0xa, R20 ;  /* 0x0000000aff177819 */ /* 0x000fe40000011414 */
[----:B------:R-:W-:-:S03]  /*0260*/  LEA.HI R27, R21, R26, RZ, 0x9 ;  /* 0x0000001a151b7211 */ /* 0x000fc600078f48ff */
[----:B------:R-:W-:Y:S01]  /*0270*/  IMAD.WIDE R20, R23, 0x4, R10 ;  /* 0x0000000417147825 */ /* 0x000fe200078e020a */
[----:B------:R-:W-:Y:S01]  /*0280*/  LOP3.LUT R27, R27, 0xfffffe00, RZ, 0xc0, !PT ;  /* 0xfffffe001b1b7812 */ /* 0x000fe200078ec0ff */
[----:B------:R-:W5:Y:S02]  /*0290*/  LDG.E.128 R8, desc[UR4][R8.64+0x800] ;  /* 0x0008000408087981 */ /* 0x000f64000c1e1d00 */
[----:B------:R-:W-:Y:S01]  /*02a0*/  IMAD.WIDE R2, R23, 0x4, R2 ;  /* 0x0000000417027825 */ /* 0x000fe200078e0202 */
[----:B------:R-:W-:Y:S01]  /*02b0*/  IADD3 R25, R26, -R27, RZ ;  /* 0x8000001b1a197210 */ /* 0x000fe20007ffe0ff */
[----:B------:R0:W5:Y:S04]  /*02c0*/  LDG.E.EL R20, desc[UR4][R20.64] ;  /* 0x0000000414147981 */ /* 0x000168000c2e1900 */
[C---:B------:R-:W-:Y:S01]  /*02d0*/  IMAD.WIDE R14, R25.reuse, 0x4, R14 ;  /* 0x00000004190e7825 */ /* 0x040fe200078e020e */
[----:B------:R-:W5:Y:S03]  /*02e0*/  LDG.E.EL R2, desc[UR4][R2.64] ;  /* 0x0000000402027981 */ /* 0x000f66000c2e1900 */
[----:B------:R-:W-:-:S02]  /*02f0*/  IMAD.WIDE R12, R25, 0x4, R12 ;  /* 0x00000004190c7825 */ /* 0x000fc400078e020c */
[----:B------:R1:W5:Y:S04]  /*0300*/  LDG.E.EL R14, desc[UR4][R14.64] ;  /* 0x000000040e0e7981 */ /* 0x000368000c2e1900 */
[----:B------:R0:W5:Y:S01]  /*0310*/  LDG.E.EL R13, desc[UR4][R12.64] ;  /* 0x000000040c0d7981 */ /* 0x000162000c2e1900 */
[----:B--2---:R-:W-:-:S04]  /*0320*/  FADD R4, R4, -R16 ;  /* 0x8000001004047221 */ /* 0x004fc80000000000 */
[----:B---3--:R-:W-:-:S04]  /*0330*/  FMUL R4, R17, R4 ;  /* 0x0000000411047220 */ /* 0x008fc80000400000 */
[----:B----4-:R-:W-:-:S04]  /*0340*/  FFMA R4, R18, R4, R19 ;  /* 0x0000000412047223 */ /* 0x010fc80000000013 */
[----:B0-----:R-:W-:Y:S01]  /*0350*/  FADD R21, RZ, -R4 ;  /* 0x80000004ff157221 */ /* 0x001fe20000000000 */
[--C-:B------:R-:W-:Y:S01]  /*0360*/  FADD R22, R5, -R16.reuse ;  /* 0x8000001005167221 */ /* 0x100fe20000000000 */
[--C-:B------:R-:W-:Y:S02]  /*0370*/  FADD R6, R6, -R16.reuse ;  /* 0x8000001006067221 */ /* 0x100fe40000000000 */
[----:B------:R-:W-:Y:S01]  /*0380*/  FMUL R21, R21, 1.4426950216293334961 ;  /* 0x3fb8aa3b15157820 */ /* 0x000fe20000400000 */
[----:B------:R-:W-:Y:S01]  /*0390*/  FADD R16, R7, -R16 ;  /* 0x8000001007107221 */ /* 0x000fe20000000000 */
[C---:B------:R-:W-:Y:S01]  /*03a0*/  FMUL R5, R17.reuse, R22 ;  /* 0x0000001611057220 */ /* 0x040fe20000400000 */
[----:B------:R-:W-:Y:S02]  /*03b0*/  FMUL R6, R17, R6 ;  /* 0x0000000611067220 */ /* 0x000fe40000400000 */
[----:B------:R-:W-:Y:S01]  /*03c0*/  FSETP.GEU.AND P4, PT, R21, -126, PT ;  /* 0xc2fc00001500780b */ /* 0x000fe20003f8e000 */
[----:B------:R-:W-:Y:S01]  /*03d0*/  FMUL R7, R17, R16 ;  /* 0x0000001011077220 */ /* 0x000fe20000400000 */
[C-C-:B------:R-:W-:Y:S01]  /*03e0*/  FFMA R5, R18.reuse, R5, R19.reuse ;  /* 0x0000000512057223 */ /* 0x140fe20000000013 */
[----:B------:R-:W-:-:S02]  /*03f0*/  FFMA R6, R18, R6, R19 ;  /* 0x0000000612067223 */ /* 0x000fc40000000013 */
[----:B------:R-:W-:Y:S01]  /*0400*/  FFMA R7, R18, R7, R19 ;  /* 0x0000000712077223 */ /* 0x000fe20000000013 */
[----:B-1----:R-:W-:Y:S01]  /*0410*/  FADD R15, RZ, -R5 ;  /* 0x80000005ff0f7221 */ /* 0x002fe20000000000 */
[----:B------:R-:W-:Y:S01]  /*0420*/  FADD R16, RZ, -R6 ;  /* 0x80000006ff107221 */ /* 0x000fe20000000000 */
[--C-:B-----5:R-:W-:Y:S01]  /*0430*/  FADD R9, R9, -R20.reuse ;  /* 0x8000001409097221 */ /* 0x120fe20000000000 */
[--C-:B------:R-:W-:Y:S01]  /*0440*/  FADD R19, R10, -R20.reuse ;  /* 0x800000140a137221 */ /* 0x100fe20000000000 */
[--C-:B------:R-:W-:Y:S01]  /*0450*/  FADD R3, R8, -R20.reuse ;  /* 0x8000001408037221 */ /* 0x100fe20000000000 */
[----:B------:R-:W-:Y:S01]  /*0460*/  FADD R11, R11, -R20 ;  /* 0x800000140b0b7221 */ /* 0x000fe20000000000 */
[C---:B------:R-:W-:Y:S01]  /*0470*/  FMUL R8, R2.reuse, R9 ;  /* 0x0000000902087220 */ /* 0x040fe20000400000 */
[C---:B------:R-:W-:Y:S01]  /*0480*/  FMUL R9, R2.reuse, R19 ;  /* 0x0000001302097220 */ /* 0x040fe20000400000 */
[----:B------:R-:W-:Y:S01]  /*0490*/  @!P4 FMUL R21, R21, 0.5 ;  /* 0x3f0000001515c820 */ /* 0x000fe20000400000 */
[C---:B------:R-:W-:Y:S01]  /*04a0*/  FMUL R3, R2.reuse, R3 ;  /* 0x0000000302037220 */ /* 0x040fe20000400000 */
[----:B------:R-:W-:Y:S01]  /*04b0*/  FMUL R11, R2, R11 ;  /* 0x0000000b020b7220 */ /* 0x000fe20000400000 */
[----:B------:R-:W-:Y:S01]  /*04c0*/  FMUL R15, R15, 1.4426950216293334961 ;  /* 0x3fb8aa3b0f0f7820 */ /* 0x000fe20000400000 */
[----:B------:R-:W0:Y:S01]  /*04d0*/  MUFU.EX2 R12, R21 ;  /* 0x00000015000c7308 */ /* 0x000e220000000800 */
[C-C-:B------:R-:W-:Y:S01]  /*04e0*/  FFMA R8, R14.reuse, R8, R13.reuse ;  /* 0x000000080e087223 */ /* 0x140fe2000000000d */
[C---:B------:R-:W-:Y:S01]  /*04f0*/  FFMA R9, R14.reuse, R9, R13 ;  /* 0x000000090e097223 */ /* 0x040fe2000000000d */
[----:B------:R-:W-:Y:S01]  /*0500*/  FADD R17, RZ, -R7 ;  /* 0x80000007ff117221 */ /* 0x000fe20000000000 */
[----:B------:R-:W-:Y:S01]  /*0510*/  FFMA R3, R14, R3, R13 ;  /* 0x000000030e037223 */ /* 0x000fe2000000000d */
[----:B------:R-:W-:Y:S01]  /*0520*/  FMUL R16, R16, 1.4426950216293334961 ;  /* 0x3fb8aa3b10107820 */ /* 0x000fe20000400000 */
[----:B------:R-:W-:Y:S01]  /*0530*/  FADD R18, RZ, -R8 ;  /* 0x80000008ff127221 */ /* 0x000fe20000000000 */
[----:B------:R-:W-:Y:S01]  /*0540*/  FADD R2, RZ, -R9 ;  /* 0x80000009ff027221 */ /* 0x000fe20000000000 */
[----:B------:R-:W-:Y:S01]  /*0550*/  FFMA R13, R14, R11, R13 ;  /* 0x0000000b0e0d7223 */ /* 0x000fe2000000000d */
[----:B------:R-:W-:Y:S01]  /*0560*/  FSETP.GEU.AND P1, PT, R15, -126, PT ;  /* 0xc2fc00000f00780b */ /* 0x000fe20003f2e000 */
[----:B------:R-:W-:Y:S01]  /*0570*/  FMUL R17, R17, 1.4426950216293334961 ;  /* 0x3fb8aa3b11117820 */ /* 0x000fe20000400000 */
[----:B------:R-:W-:Y:S01]  /*0580*/  FADD R10, RZ, -R3 ;  /* 0x80000003ff0a7221 */ /* 0x000fe20000000000 */
[----:B------:R-:W-:Y:S01]  /*0590*/  FMUL R18, R18, 1.4426950216293334961 ;  /* 0x3fb8aa3b12127820 */ /* 0x000fe20000400000 */
[----:B------:R-:W-:Y:S01]  /*05a0*/  FMUL R11, R2, 1.4426950216293334961 ;  /* 0x3fb8aa3b020b7820 */ /* 0x000fe20000400000 */
[----:B------:R-:W-:Y:S01]  /*05b0*/  FSETP.GEU.AND P0, PT, R16, -126, PT ;  /* 0xc2fc00001000780b */ /* 0x000fe20003f0e000 */
[----:B------:R-:W-:Y:S01]  /*05c0*/  FADD R2, RZ, -R13 ;  /* 0x8000000dff027221 */ /* 0x000fe20000000000 */
[----:B------:R-:W-:Y:S01]  /*05d0*/  FMUL R10, R10, 1.4426950216293334961 ;  /* 0x3fb8aa3b0a0a7820 */ /* 0x000fe20000400000 */
[----:B------:R-:W-:-:S02]  /*05e0*/  FSETP.GEU.AND P2, PT, R17, -126, PT ;  /* 0xc2fc00001100780b */ /* 0x000fc40003f4e000 */
[----:B------:R-:W-:Y:S01]  /*05f0*/  FSETP.GEU.AND P5, PT, R18, -126, PT ;  /* 0xc2fc00001200780b */ /* 0x000fe20003fae000 */
[----:B------:R-:W-:Y:S01]  /*0600*/  FMUL R14, R2, 1.4426950216293334961 ;  /* 0x3fb8aa3b020e7820 */ /* 0x000fe20000400000 */
[----:B------:R-:W-:Y:S01]  /*0610*/  FSETP.GEU.AND P3, PT, R11, -126, PT ;  /* 0xc2fc00000b00780b */ /* 0x000fe20003f6e000 */
[----:B0-----:R-:W-:Y:S01]  /*0620*/  @!P4 FMUL R12, R12, R12 ;  /* 0x0000000c0c0cc220 */ /* 0x001fe20000400000 */
[----:B------:R-:W-:Y:S02]  /*0630*/  FSETP.GEU.AND P6, PT, R10, -126, PT ;  /* 0xc2fc00000a00780b */ /* 0x000fe40003fce000 */
[----:B------:R-:W-:Y:S01]  /*0640*/  FSETP.GEU.AND P4, PT, R14, -126, PT ;  /* 0xc2fc00000e00780b */ /* 0x000fe20003f8e000 */
[----:B------:R-:W-:Y:S01]  /*0650*/  @!P1 FMUL R15, R15, 0.5 ;  /* 0x3f0000000f0f9820 */ /* 0x000fe20000400000 */
[----:B------:R-:W-:-:S03]  /*0660*/  @!P0 FMUL R16, R16, 0.5 ;  /* 0x3f00000010108820 */ /* 0x000fc60000400000 */
[----:B------:R-:W-:Y:S02]  /*0670*/  @!P2 FMUL R17, R17, 0.5 ;  /* 0x3f0000001111a820 */ /* 0x000fe40000400000 */
[----:B------:R-:W0:Y:S01]  /*0680*/  MUFU.EX2 R15, R15 ;  /* 0x0000000f000f7308 */ /* 0x000e220000000800 */
[----:B------:R-:W-:Y:S01]  /*0690*/  @!P5 FMUL R18, R18, 0.5 ;  /* 0x3f0000001212d820 */ /* 0x000fe20000400000 */
[----:B------:R-:W-:Y:S02]  /*06a0*/  @!P3 FMUL R11, R11, 0.5 ;  /* 0x3f0000000b0bb820 */ /* 0x000fe40000400000 */
[----:B------:R-:W-:-:S04]  /*06b0*/  @!P6 FMUL R10, R10, 0.5 ;  /* 0x3f0000000a0ae820 */ /* 0x000fc80000400000 */
[----:B------:R-:W1:Y:S01]  /*06c0*/  MUFU.EX2 R16, R16 ;  /* 0x0000001000107308 */ /* 0x000e620000000800 */
[----:B------:R-:W-:-:S07]  /*06d0*/  @!P4 FMUL R14, R14, 0.5 ;  /* 0x3f0000000e0ec820 */ /* 0x000fce0000400000 */
[----:B------:R-:W2:Y:S08]  /*06e0*/  MUFU.EX2 R17, R17 ;  /* 0x0000001100117308 */ /* 0x000eb00000000800 */
[----:B------:R-:W3:Y:S01]  /*06f0*/  MUFU.EX2 R18, R18 ;  /* 0x0000001200127308 */ /* 0x000ee20000000800 */
[----:B------:R-:W-:-:S07]  /*0700*/  FADD R2, R12, 1 ;  /* 0x3f8000000c027421 */ /* 0x000fce0000000000 */
[----:B------:R-:W4:Y:S01]  /*0710*/  MUFU.EX2 R11, R11 ;  /* 0x0000000b000b7308 */ /* 0x000f220000000800 */
[----:B0-----:R-:W-:-:S07]  /*0720*/  @!P1 FMUL R15, R15, R15 ;  /* 0x0000000f0f0f9220 */ /* 0x001fce0000400000 */
[----:B------:R-:W0:Y:S08]  /*0730*/  MUFU.EX2 R10, R10 ;  /* 0x0000000a000a7308 */ /* 0x000e300000000800 */
[----:B------:R-:W5:Y:S01]  /*0740*/  MUFU.EX2 R19, R14 ;  /* 0x0000000e00137308 */ /* 0x000f620000000800 */
[----:B-1----:R-:W-:Y:S01]  /*0750*/  @!P0 FMUL R16, R16, R16 ;  /* 0x0000001010108220 */ /* 0x002fe20000400000 */
[----:B------:R-:W-:Y:S01]  /*0760*/  FSETP.GT.AND P1, PT, R2, 8.50705917302346158658e+37, PT ;  /* 0x7e8000000200780b */ /* 0x000fe20003f24000 */
[----:B------:R-:W-:Y:S01]  /*0770*/  FADD R12, R15, 1 ;  /* 0x3f8000000f0c7421 */ /* 0x000fe20000000000 */
[----:B--2---:R-:W-:Y:S01]  /*0780*/  @!P2 FMUL R17, R17, R17 ;  /* 0x000000111111a220 */ /* 0x004fe20000400000 */
[----:B------:R-:W-:Y:S01]  /*0790*/  FADD R20, R16, 1 ;  /* 0x3f80000010147421 */ /* 0x000fe20000000000 */
[----:B---3--:R-:W-:Y:S01]  /*07a0*/  @!P5 FMUL R18, R18, R18 ;  /* 0x000000121212d220 */ /* 0x008fe20000400000 */
[----:B----4-:R-:W-:Y:S01]  /*07b0*/  @!P3 FMUL R11, R11, R11 ;  /* 0x0000000b0b0bb220 */ /* 0x010fe20000400000 */
[----:B------:R-:W-:Y:S01]  /*07c0*/  HFMA2.MMA R15, -RZ, RZ, 1.625, 0 ;  /* 0x3e800000ff0f7435 */ /* 0x000fe200000001ff */
[----:B------:R-:W-:Y:S01]  /*07d0*/  FSETP.GT.AND P0, PT, R12, 8.50705917302346158658e+37, PT ;  /* 0x7e8000000c00780b */ /* 0x000fe20003f04000 */
[----:B------:R-:W-:Y:S01]  /*07e0*/  FADD R16, R17, 1 ;  /* 0x3f80000011107421 */ /* 0x000fe20000000000 */
[----:B0-----:R-:W-:Y:S01]  /*07f0*/  @!P6 FMUL R10, R10, R10 ;  /* 0x0000000a0a0ae220 */ /* 0x001fe20000400000 */
[----:B------:R-:W-:Y:S01]  /*0800*/  FADD R17, R18, 1 ;  /* 0x3f80000012117421 */ /* 0x000fe20000000000 */
[----:B------:R-:W-:Y:S01]  /*0810*/  FSETP.GT.AND P2, PT, R20, 8.50705917302346158658e+37, PT ;  /* 0x7e8000001400780b */ /* 0x000fe20003f44000 */
[----:B-----5:R-:W-:Y:S01]  /*0820*/  @!P4 FMUL R19, R19, R19 ;  /* 0x000000131313c220 */ /* 0x020fe20000400000 */
[----:B------:R-:W-:Y:S01]  /*0830*/  FADD R18, R11, 1 ;  /* 0x3f8000000b127421 */ /* 0x000fe20000000000 */
[----:B------:R-:W-:-:S02]  /*0840*/  FADD R21, R10, 1 ;  /* 0x3f8000000a157421 */ /* 0x000fc40000000000 */
[----:B------:R-:W-:Y:S01]  /*0850*/  FADD R22, R19, 1 ;  /* 0x3f80000013167421 */ /* 0x000fe20000000000 */
[----:B------:R-:W-:Y:S01]  /*0860*/  FSETP.GT.AND P6, PT, R16, 8.50705917302346158658e+37, PT ;  /* 0x7e8000001000780b */ /* 0x000fe20003fc4000 */
[----:B------:R-:W-:Y:S01]  /*0870*/  @P1 FMUL R2, R2, 0.25 ;  /* 0x3e80000002021820 */ /* 0x000fe20000400000 */
[----:B------:R-:W-:Y:S02]  /*0880*/  FSETP.GT.AND P4, PT, R17, 8.50705917302346158658e+37, PT ;  /* 0x7e8000001100780b */ /* 0x000fe40003f84000 */
[----:B------:R-:W-:Y:S01]  /*0890*/  FSEL R23, R15, 1, P1 ;  /* 0x3f8000000f177808 */ /* 0x000fe20000800000 */
[----:B------:R-:W-:Y:S01]  /*08a0*/  @P0 FMUL R12, R12, 0.25 ;  /* 0x3e8000000c0c0820 */ /* 0x000fe20000400000 */
[----:B------:R-:W-:Y:S01]  /*08b0*/  FSETP.GT.AND P3, PT, R18, 8.50705917302346158658e+37, PT ;  /* 0x7e8000001200780b */ /* 0x000fe20003f64000 */
[----:B------:R-:W-:Y:S01]  /*08c0*/  @P2 FMUL R20, R20, 0.25 ;  /* 0x3e80000014142820 */ /* 0x000fe20000400000 */
[----:B------:R-:W-:Y:S01]  /*08d0*/  FSETP.GT.AND P5, PT, R21, 8.50705917302346158658e+37, PT ;  /* 0x7e8000001500780b */ /* 0x000fe20003fa4000 */
[----:B------:R-:W0:Y:S01]  /*08e0*/  LDC.64 R10, c[0x0][0x210] ;  /* 0x00008400ff0a7b82 */ /* 0x000e220000000a00 */
[----:B------:R-:W-:Y:S01]  /*08f0*/  FSETP.GT.AND P1, PT, R22, 8.50705917302346158658e+37, PT ;  /* 0x7e8000001600780b */ /* 0x000fe20003f24000 */
[----:B------:R-:W1:Y:S02]  /*0900*/  MUFU.RCP R2, R2 ;  /* 0x0000000200027308 */ /* 0x000e640000001000 */
[----:B------:R-:W-:-:S02]  /*0910*/  @P6 FMUL R16, R16, 0.25 ;  /* 0x3e80000010106820 */ /* 0x000fc40000400000 */
[----:B------:R-:W-:-:S04]  /*0920*/  @P4 FMUL R17, R17, 0.25 ;  /* 0x3e80000011114820 */ /* 0x000fc80000400000 */
[----:B------:R-:W2:Y:S01]  /*0930*/  MUFU.RCP R12, R12 ;  /* 0x0000000c000c7308 */ /* 0x000ea20000001000 */
[----:B------:R-:W-:Y:S01]  /*0940*/  @P3 FMUL R18, R18, 0.25 ;  /* 0x3e80000012123820 */ /* 0x000fe20000400000 */
[----:B------:R-:W-:Y:S02]  /*0950*/  @P5 FMUL R21, R21, 0.25 ;  /* 0x3e80000015155820 */ /* 0x000fe40000400000 */
[----:B------:R-:W-:-:S04]  /*0960*/  @P1 FMUL R22, R22, 0.25 ;  /* 0x3e80000016161820 */ /* 0x000fc80000400000 */
[----:B------:R-:W3:Y:S01]  /*0970*/  MUFU.RCP R14, R20 ;  /* 0x00000014000e7308 */ /* 0x000ee20000001000 */
[C---:B------:R-:W-:Y:S02]  /*0980*/  FSEL R25, R15.reuse, 1, P0 ;  /* 0x3f8000000f197808 */ /* 0x040fe40000000000 */
[----:B------:R-:W-:-:S05]  /*0990*/  FSEL R27, R15, 1, P2 ;  /* 0x3f8000000f1b7808 */ /* 0x000fca0001000000 */
[----:B------:R-:W4:Y:S08]  /*09a0*/  MUFU.RCP R16, R16 ;  /* 0x0000001000107308 */ /* 0x000f300000001000 */
[----:B------:R1:W5:Y:S08]  /*09b0*/  MUFU.RCP R19, R21 ;  /* 0x0000001500137308 */ /* 0x0003700000001000 */
[----:B------:R-:W0:Y:S01]  /*09c0*/  MUFU.RCP R17, R17 ;  /* 0x0000001100117308 */ /* 0x000e220000001000 */
[----:B-1----:R-:W-:-:S07]  /*09d0*/  FMUL R21, R2, R23 ;  /* 0x0000001702157220 */ /* 0x002fce0000400000 */
[----:B------:R-:W1:Y:S08]  /*09e0*/  MUFU.RCP R18, R18 ;  /* 0x0000001200127308 */ /* 0x000e700000001000 */
[----:B------:R-:W1:Y:S01]  /*09f0*/  MUFU.RCP R20, R22 ;  /* 0x0000001600147308 */ /* 0x000e620000001000 */
[----:B--2---:R-:W-:Y:S01]  /*0a00*/  FMUL R12, R12, R25 ;  /* 0x000000190c0c7220 */ /* 0x004fe20000400000 */
[----:B---3--:R-:W-:Y:S01]  /*0a10*/  FMUL R23, R14, R27 ;  /* 0x0000001b0e177220 */ /* 0x008fe20000400000 */
[----:B------:R-:W-:-:S02]  /*0a20*/  FSEL R25, R15, 1, P6 ;  /* 0x3f8000000f197808 */ /* 0x000fc40003000000 */
[C---:B------:R-:W-:Y:S02]  /*0a30*/  FSEL R2, R15.reuse, 1, P5 ;  /* 0x3f8000000f027808 */ /* 0x040fe40002800000 */
[C---:B------:R-:W-:Y:S02]  /*0a40*/  FSEL R14, R15.reuse, 1, P4 ;  /* 0x3f8000000f0e7808 */ /* 0x040fe40002000000 */
[C---:B------:R-:W-:Y:S02]  /*0a50*/  FSEL R27, R15.reuse, 1, P3 ;  /* 0x3f8000000f1b7808 */ /* 0x040fe40001800000 */
[----:B------:R-:W-:Y:S01]  /*0a60*/  FSEL R15, R15, 1, P1 ;  /* 0x3f8000000f0f7808 */ /* 0x000fe20000800000 */
[----:B----4-:R-:W-:Y:S01]  /*0a70*/  FMUL R16, R16, R25 ;  /* 0x0000001910107220 */ /* 0x010fe20000400000 */
[----:B-----5:R-:W-:Y:S01]  /*0a80*/  FMUL R2, R19, R2 ;  /* 0x0000000213027220 */ /* 0x020fe20000400000 */
[----:B0-----:R-:W-:Y:S01]  /*0a90*/  FMUL R17, R17, R14 ;  /* 0x0000000e11117220 */ /* 0x001fe20000400000 */
[----:B-1----:R-:W-:Y:S01]  /*0aa0*/  FMUL R18, R18, R27 ;  /* 0x0000001b12127220 */ /* 0x002fe20000400000 */
[----:B------:R-:W-:Y:S01]  /*0ab0*/  FMUL R20, R20, R15 ;  /* 0x0000000f14147220 */ /* 0x000fe20000400000 */
[----:B------:R-:W-:Y:S01]  /*0ac0*/  FMUL R7, R7, R16 ;  /* 0x0000001007077220 */ /* 0x000fe20000400000 */
[----:B------:R-:W-:-:S04]  /*0ad0*/  IMAD.WIDE R10, R0, 0x4, R10 ;  /* 0x00000004000a7825 */ /* 0x000fc800078e020a */
[----:B------:R-:W-:Y:S01]  /*0ae0*/  FMUL R4, R4, R21 ;  /* 0x0000001504047220 */ /* 0x000fe20000400000 */
[----:B------:R-:W-:Y:S01]  /*0af0*/  FMUL R5, R5, R12 ;  /* 0x0000000c05057220 */ /* 0x000fe20000400000 */
[----:B------:R-:W-:Y:S01]  /*0b00*/  FMUL R6, R6, R23 ;  /* 0x0000001706067220 */ /* 0x000fe20000400000 */
[----:B------:R-:W-:Y:S01]  /*0b10*/  FMUL R16, R3, R2 ;  /* 0x0000000203107220 */ /* 0x000fe20000400000 */
[----:B------:R-:W-:Y:S01]  /*0b20*/  FMUL R17, R8, R17 ;  /* 0x0000001108117220 */ /* 0x000fe20000400000 */
[----:B------:R-:W-:Y:S01]  /*0b30*/  FMUL R18, R9, R18 ;  /* 0x0000001209127220 */ /* 0x000fe20000400000 */
[----:B------:R-:W-:Y:S01]  /*0b40*/  FMUL R19, R13, R20 ;  /* 0x000000140d137220 */ /* 0x000fe20000400000 */
[----:B------:R-:W-:Y:S04]  /*0b50*/  STG.E.128 desc[UR4][R10.64], R4 ;  /* 0x000000040a007986 */ /* 0x000fe8000c101d04 */
[----:B------:R-:W-:Y:S01]  /*0b60*/  STG.E.128 desc[UR4][R10.64+0x800], R16 ;  /* 0x000800100a007986 */ /* 0x000fe2000c101d04 */
[----:B------:R-:W-:Y:S05]  /*0b70*/  EXIT ;  /* 0x000000000000794d */ /* 0x000fea0003800000 */
.L_x_0:
[----:B------:R-:W-:-:S00]  /*0b80*/  BRA `(.L_x_0) ;  /* 0xfffffffc00fc7947 */ /* 0x000fc0000383ffff */
[----:B------:R-:W-:-:S00]  /*0b90*/  NOP ;  /* 0x0000000000007918 */ /* 0x000fc00000000000 */
        /* <DEDUP_REMOVED lines=14> */
.L_x_1:


//--------------------- .nv.constant0.triton_poi_fused_native_group_norm_silu_49 --------------------------
	.section	.nv.constant0.triton_poi_fused_native_group_norm_silu_49,"a",@progbits
	.sectionflags	@""
	.align	4
.nv.constant0.triton_poi_fused_native_group_norm_silu_49:
	.zero		580
